//
// Generated by NVIDIA NVVM Compiler
//
// Compiler Build ID: CL-36424714
// Cuda compilation tools, release 13.0, V13.0.88
// Based on NVVM 20.0.0
//

.version 9.0
.target sm_100
.address_size 64

	// .globl	_Z6kernelPdii
.const .align 8 .b8 cur_row[40000];

.visible .entry _Z6kernelPdii(
	.param .u64 .ptr .align 1 _Z6kernelPdii_param_0,
	.param .u32 _Z6kernelPdii_param_1,
	.param .u32 _Z6kernelPdii_param_2
)
{
	.reg .pred 	%p<10>;
	.reg .b32 	%r<48>;
	.reg .b64 	%rd<41>;
	.reg .b64 	%fd<32>;

	ld.param.u32 	%r19, [_Z6kernelPdii_param_1];
	ld.param.u32 	%r20, [_Z6kernelPdii_param_2];
	mov.u32 	%r1, %nctaid.x;
	mov.u32 	%r21, %nctaid.y;
	mov.u32 	%r22, %ctaid.y;
	mov.u32 	%r23, %tid.y;
	mad.lo.s32 	%r24, %r21, %r22, %r23;
	mov.u32 	%r25, %ntid.x;
	mul.lo.s32 	%r2, %r1, %r25;
	add.s32 	%r3, %r19, 1;
	add.s32 	%r45, %r24, %r3;
	setp.ge.s32 	%p1, %r45, %r20;
	@%p1 bra 	$L__BB0_10;
	mov.u32 	%r26, %ctaid.x;
	mul.lo.s32 	%r27, %r1, %r26;
	mov.u32 	%r28, %tid.x;
	add.s32 	%r29, %r27, %r28;
	cvt.s64.s32 	%rd8, %r19;
	mul.wide.s32 	%rd9, %r19, 8;
	mov.u64 	%rd10, cur_row;
	add.s64 	%rd11, %rd10, %rd9;
	add.s32 	%r5, %r29, %r3;
	add.s32 	%r30, %r28, %r19;
	add.s32 	%r31, %r2, %r27;
	add.s32 	%r32, %r30, %r31;
	add.s32 	%r33, %r32, 1;
	max.s32 	%r34, %r20, %r33;
	not.b32 	%r35, %r31;
	add.s32 	%r36, %r34, %r35;
	sub.s32 	%r37, %r36, %r30;
	setp.ne.s32 	%p2, %r37, 0;
	selp.u32 	%r6, 1, 0, %p2;
	selp.s32 	%r38, -1, 0, %p2;
	add.s32 	%r7, %r37, %r38;
	cvt.s64.s32 	%rd12, %r29;
	add.s64 	%rd1, %rd12, %rd8;
	mul.wide.s32 	%rd13, %r29, 8;
	add.s64 	%rd2, %rd11, %rd13;
	add.s32 	%r8, %r5, %r2;
	mul.wide.s32 	%rd3, %r2, 8;
	add.s64 	%rd4, %rd2, %rd3;
	add.s32 	%r9, %r8, %r2;
	div.u32 	%r40, %r7, %r2;
	add.s32 	%r12, %r40, %r6;
$L__BB0_2:
	ld.param.u64 	%rd38, [_Z6kernelPdii_param_0];
	setp.ge.s32 	%p3, %r5, %r20;
	mul.lo.s32 	%r11, %r45, 5000;
	add.s32 	%r39, %r11, %r19;
	cvta.to.global.u64 	%rd14, %rd38;
	mul.wide.s32 	%rd15, %r39, 8;
	add.s64 	%rd16, %rd14, %rd15;
	ld.global.f64 	%fd2, [%rd16];
	ld.const.f64 	%fd3, [%rd11];
	div.rn.f64 	%fd1, %fd2, %fd3;
	@%p3 bra 	$L__BB0_9;
	and.b32  	%r13, %r12, 3;
	setp.eq.s32 	%p4, %r13, 3;
	mov.u32 	%r46, %r5;
	@%p4 bra 	$L__BB0_7;
	ld.param.u64 	%rd39, [_Z6kernelPdii_param_0];
	ld.const.f64 	%fd4, [%rd2+8];
	mul.f64 	%fd5, %fd1, %fd4;
	cvt.s64.s32 	%rd20, %r11;
	add.s64 	%rd21, %rd1, %rd20;
	cvta.to.global.u64 	%rd22, %rd39;
	shl.b64 	%rd23, %rd21, 3;
	add.s64 	%rd5, %rd22, %rd23;
	ld.global.f64 	%fd6, [%rd5+8];
	sub.f64 	%fd7, %fd6, %fd5;
	st.global.f64 	[%rd5+8], %fd7;
	setp.eq.s32 	%p5, %r13, 0;
	mov.u32 	%r46, %r8;
	@%p5 bra 	$L__BB0_7;
	ld.const.f64 	%fd8, [%rd4+8];
	mul.f64 	%fd9, %fd1, %fd8;
	add.s64 	%rd6, %rd5, %rd3;
	ld.global.f64 	%fd10, [%rd6+8];
	sub.f64 	%fd11, %fd10, %fd9;
	st.global.f64 	[%rd6+8], %fd11;
	setp.eq.s32 	%p6, %r13, 1;
	mov.u32 	%r46, %r9;
	@%p6 bra 	$L__BB0_7;
	add.s32 	%r46, %r9, %r2;
	add.s64 	%rd24, %rd4, %rd3;
	ld.const.f64 	%fd12, [%rd24+8];
	mul.f64 	%fd13, %fd1, %fd12;
	add.s64 	%rd25, %rd6, %rd3;
	ld.global.f64 	%fd14, [%rd25+8];
	sub.f64 	%fd15, %fd14, %fd13;
	st.global.f64 	[%rd25+8], %fd15;
$L__BB0_7:
	setp.lt.u32 	%p7, %r12, 3;
	@%p7 bra 	$L__BB0_9;
$L__BB0_8:
	ld.param.u64 	%rd40, [_Z6kernelPdii_param_0];
	mul.wide.s32 	%rd26, %r46, 8;
	add.s64 	%rd28, %rd10, %rd26;
	ld.const.f64 	%fd16, [%rd28];
	mul.f64 	%fd17, %fd1, %fd16;
	add.s32 	%r41, %r46, %r11;
	cvta.to.global.u64 	%rd29, %rd40;
	mul.wide.s32 	%rd30, %r41, 8;
	add.s64 	%rd31, %rd29, %rd30;
	ld.global.f64 	%fd18, [%rd31];
	sub.f64 	%fd19, %fd18, %fd17;
	st.global.f64 	[%rd31], %fd19;
	add.s64 	%rd32, %rd28, %rd3;
	ld.const.f64 	%fd20, [%rd32];
	mul.f64 	%fd21, %fd1, %fd20;
	add.s64 	%rd33, %rd31, %rd3;
	ld.global.f64 	%fd22, [%rd33];
	sub.f64 	%fd23, %fd22, %fd21;
	st.global.f64 	[%rd33], %fd23;
	add.s64 	%rd34, %rd32, %rd3;
	ld.const.f64 	%fd24, [%rd34];
	mul.f64 	%fd25, %fd1, %fd24;
	add.s64 	%rd35, %rd33, %rd3;
	ld.global.f64 	%fd26, [%rd35];
	sub.f64 	%fd27, %fd26, %fd25;
	st.global.f64 	[%rd35], %fd27;
	add.s64 	%rd36, %rd34, %rd3;
	ld.const.f64 	%fd28, [%rd36];
	mul.f64 	%fd29, %fd1, %fd28;
	add.s64 	%rd37, %rd35, %rd3;
	ld.global.f64 	%fd30, [%rd37];
	sub.f64 	%fd31, %fd30, %fd29;
	st.global.f64 	[%rd37], %fd31;
	shl.b32 	%r42, %r2, 2;
	add.s32 	%r46, %r42, %r46;
	setp.lt.s32 	%p8, %r46, %r20;
	@%p8 bra 	$L__BB0_8;
$L__BB0_9:
	mov.u32 	%r43, %nctaid.y;
	mov.u32 	%r44, %ntid.y;
	mad.lo.s32 	%r45, %r43, %r44, %r45;
	setp.lt.s32 	%p9, %r45, %r20;
	@%p9 bra 	$L__BB0_2;
$L__BB0_10:
	ret;

}


// ===== COMPILED SASS (sm_100) =====

	.target	sm_100

	.elftype	@"ET_EXEC"


//--------------------- .note.nv.tkinfo           --------------------------
	.section	.note.nv.tkinfo,"",@"SHT_NOTE"
	.sectionflags	@"SHF_NOTE_NV_TKINFO"
	.tkinfo
        /*0018*/ 	.word	0x00000002
        /*0030*/ 	.string	""
        /*0030*/ 	.string	"ptxas"
        /*0030*/ 	.string	"Cuda compilation tools, release 13.0, V13.0.88"
        /*0030*/ 	.string	"Build cuda_13.0.r13.0/compiler.36424714_0"
        /*0030*/ 	.string	"-arch sm_100 -m 64 "



//--------------------- .note.nv.cuinfo           --------------------------
	.section	.note.nv.cuinfo,"",@"SHT_NOTE"
	.sectionflags	@"SHF_NOTE_NV_CUINFO"
        /*0018*/ 	.short	0x0002
        /*001a*/ 	.short	0x0064
        /*001c*/ 	.short	0x0082
	.zero		2


//--------------------- .nv.info                  --------------------------
	.section	.nv.info,"",@"SHT_CUDA_INFO"
	.align	4


	//----- nvinfo : EIATTR_REGCOUNT
	.align		4
        /*0000*/ 	.byte	0x04, 0x2f
        /*0002*/ 	.short	(.L_2 - .L_1)
	.align		4
.L_1:
        /*0004*/ 	.word	index@(_Z6kernelPdii)
        /*0008*/ 	.word	0x00000028


	//----- nvinfo : EIATTR_FRAME_SIZE
	.align		4
.L_2:
        /*000c*/ 	.byte	0x04, 0x11
        /*000e*/ 	.short	(.L_4 - .L_3)
	.align		4
.L_3:
        /*0010*/ 	.word	index@($__internal_0_$__cuda_sm20_div_rn_f64_full)
        /*0014*/ 	.word	0x00000000


	//----- nvinfo : EIATTR_FRAME_SIZE
	.align		4
.L_4:
        /*0018*/ 	.byte	0x04, 0x11
        /*001a*/ 	.short	(.L_6 - .L_5)
	.align		4
.L_5:
        /*001c*/ 	.word	index@(_Z6kernelPdii)
        /*0020*/ 	.word	0x00000000


	//----- nvinfo : EIATTR_MIN_STACK_SIZE
	.align		4
.L_6:
        /*0024*/ 	.byte	0x04, 0x12
        /*0026*/ 	.short	(.L_8 - .L_7)
	.align		4
.L_7:
        /*0028*/ 	.word	index@(_Z6kernelPdii)
        /*002c*/ 	.word	0x00000000
.L_8:


//--------------------- .nv.compat                --------------------------
	.section	.nv.compat,"",@"SHT_CUDA_COMPAT_INFO"
	.align	4
        /*0000*/ 	.byte	0x02, 0x09, 0x00, 0x00, 0x02, 0x02, 0x01, 0x00, 0x02, 0x05, 0x05, 0x00, 0x03, 0x07, 0x01, 0x01
        /*0010*/ 	.byte	0x02, 0x03, 0x00, 0x00, 0x02, 0x06, 0x01, 0x00, 0x04, 0x0b, 0x08, 0x00, 0x01, 0x00, 0x00, 0x00
        /*0020*/ 	.byte	0x00, 0x00, 0x00, 0x00


//--------------------- .nv.info._Z6kernelPdii    --------------------------
	.section	.nv.info._Z6kernelPdii,"",@"SHT_CUDA_INFO"
	.sectionflags	@""
	.align	4


	//----- nvinfo : EIATTR_CUDA_API_VERSION
	.align		4
        /*0000*/ 	.byte	0x04, 0x37
        /*0002*/ 	.short	(.L_10 - .L_9)
.L_9:
        /*0004*/ 	.word	0x00000082


	//----- nvinfo : EIATTR_KPARAM_INFO
	.align		4
.L_10:
        /*0008*/ 	.byte	0x04, 0x17
        /*000a*/ 	.short	(.L_12 - .L_11)
.L_11:
        /*000c*/ 	.word	0x00000000
        /*0010*/ 	.short	0x0002
        /*0012*/ 	.short	0x000c
        /*0014*/ 	.byte	0x00, 0xf0, 0x11, 0x00


	//----- nvinfo : EIATTR_KPARAM_INFO
	.align		4
.L_12:
        /*0018*/ 	.byte	0x04, 0x17
        /*001a*/ 	.short	(.L_14 - .L_13)
.L_13:
        /*001c*/ 	.word	0x00000000
        /*0020*/ 	.short	0x0001
        /*0022*/ 	.short	0x0008
        /*0024*/ 	.byte	0x00, 0xf0, 0x11, 0x00


	//----- nvinfo : EIATTR_KPARAM_INFO
	.align		4
.L_14:
        /*0028*/ 	.byte	0x04, 0x17
        /*002a*/ 	.short	(.L_16 - .L_15)
.L_15:
        /*002c*/ 	.word	0x00000000
        /*0030*/ 	.short	0x0000
        /*0032*/ 	.short	0x0000
        /*0034*/ 	.byte	0x00, 0xf5, 0x21, 0x00


	//----- nvinfo : EIATTR_SPARSE_MMA_MASK
	.align		4
.L_16:
        /*0038*/ 	.byte	0x03, 0x50
        /*003a*/ 	.short	0x0000


	//----- nvinfo : EIATTR_MAXREG_COUNT
	.align		4
        /*003c*/ 	.byte	0x03, 0x1b
        /*003e*/ 	.short	0x00ff


	//----- nvinfo : EIATTR_MERCURY_ISA_VERSION
	.align		4
        /*0040*/ 	.byte	0x03, 0x5f
        /*0042*/ 	.short	0x0101


	//----- nvinfo : EIATTR_VRC_CTA_INIT_COUNT
	.align		4
        /*0044*/ 	.byte	0x02, 0x4a
	.zero		1
	.zero		1


	//----- nvinfo : EIATTR_EXIT_INSTR_OFFSETS
	.align		4
        /*0048*/ 	.byte	0x04, 0x1c
        /*004a*/ 	.short	(.L_18 - .L_17)


	//   ....[0]....
.L_17:
        /*004c*/ 	.word	0x000000b0


	//   ....[1]....
        /*0050*/ 	.word	0x000009e0


	//----- nvinfo : EIATTR_CRS_STACK_SIZE
	.align		4
.L_18:
        /*0054*/ 	.byte	0x04, 0x1e
        /*0056*/ 	.short	(.L_20 - .L_19)
.L_19:
        /*0058*/ 	.word	0x00000000


	//----- nvinfo : EIATTR_CBANK_PARAM_SIZE
	.align		4
.L_20:
        /*005c*/ 	.byte	0x03, 0x19
        /*005e*/ 	.short	0x0010


	//----- nvinfo : EIATTR_PARAM_CBANK
	.align		4
        /*0060*/ 	.byte	0x04, 0x0a
        /*0062*/ 	.short	(.L_22 - .L_21)
	.align		4
.L_21:
        /*0064*/ 	.word	index@(.nv.constant0._Z6kernelPdii)
        /*0068*/ 	.short	0x0380
        /*006a*/ 	.short	0x0010


	//----- nvinfo : EIATTR_SW_WAR
	.align		4
.L_22:
        /*006c*/ 	.byte	0x04, 0x36
        /*006e*/ 	.short	(.L_24 - .L_23)
.L_23:
        /*0070*/ 	.word	0x00000008
.L_24:


//--------------------- .nv.callgraph             --------------------------
	.section	.nv.callgraph,"",@"SHT_CUDA_CALLGRAPH"
	.align	4
	.sectionentsize	8
	.align		4
        /*0000*/ 	.word	0x00000000
	.align		4
        /*0004*/ 	.word	0xffffffff
	.align		4
        /*0008*/ 	.word	0x00000000
	.align		4
        /*000c*/ 	.word	0xfffffffe
	.align		4
        /*0010*/ 	.word	0x00000000
	.align		4
        /*0014*/ 	.word	0xfffffffd
	.align		4
        /*0018*/ 	.word	0x00000000
	.align		4
        /*001c*/ 	.word	0xfffffffc


//--------------------- .nv.constant3             --------------------------
	.section	.nv.constant3,"a",@progbits
	.align	8
.nv.constant3:
	.type		cur_row,@object
	.size		cur_row,(.L_0 - cur_row)
cur_row:
	.zero		40000
.L_0:


//--------------------- .text._Z6kernelPdii       --------------------------
	.section	.text._Z6kernelPdii,"ax",@progbits
	.align	128
        .global         _Z6kernelPdii
        .type           _Z6kernelPdii,@function
        .size           _Z6kernelPdii,(.L_x_14 - _Z6kernelPdii)
        .other          _Z6kernelPdii,@"STO_CUDA_ENTRY STV_DEFAULT"
_Z6kernelPdii:
.text._Z6kernelPdii:
[----:B------:R-:W-:Y:S01]  /*0000*/  LDC R1, c[0x0][0x37c] ;  /* 0x0000df00ff017b82 */ /* 0x000fe20000000800 */
[----:B------:R-:W0:Y:S07]  /*0010*/  S2R R10, SR_CTAID.Y ;  /* 0x00000000000a7919 */ /* 0x000e2e0000002600 */
[----:B------:R-:W1:Y:S01]  /*0020*/  LDC.64 R6, c[0x0][0x388] ;  /* 0x0000e200ff067b82 */ /* 0x000e620000000a00 */
[----:B------:R-:W2:Y:S01]  /*0030*/  LDCU UR4, c[0x0][0x370] ;  /* 0x00006e00ff0477ac */ /* 0x000ea20008000800 */
[----:B------:R-:W0:Y:S01]  /*0040*/  S2R R3, SR_TID.Y ;  /* 0x0000000000037919 */ /* 0x000e220000002200 */
[----:B------:R-:W0:Y:S05]  /*0050*/  LDCU UR5, c[0x0][0x374] ;  /* 0x00006e80ff0577ac */ /* 0x000e2a0008000800 */
[----:B------:R-:W3:Y:S01]  /*0060*/  LDC R0, c[0x0][0x360] ;  /* 0x0000d800ff007b82 */ /* 0x000ee20000000800 */
[----:B-1----:R-:W-:-:S02]  /*0070*/  VIADD R9, R6, 0x1 ;  /* 0x0000000106097836 */ /* 0x002fc40000000000 */
[----:B0-----:R-:W-:-:S04]  /*0080*/  IMAD R10, R10, UR5, R3 ;  /* 0x000000050a0a7c24 */ /* 0x001fc8000f8e0203 */
[----:B------:R-:W-:-:S05]  /*0090*/  IMAD.IADD R10, R10, 0x1, R9 ;  /* 0x000000010a0a7824 */ /* 0x000fca00078e0209 */
[----:B------:R-:W-:-:S13]  /*00a0*/  ISETP.GE.AND P0, PT, R10, R7, PT ;  /* 0x000000070a00720c */ /* 0x000fda0003f06270 */
[----:B--23--:R-:W-:Y:S05]  /*00b0*/  @P0 EXIT ;  /* 0x000000000000094d */ /* 0x00cfea0003800000 */
[----:B------:R-:W0:Y:S01]  /*00c0*/  S2R R13, SR_CTAID.X ;  /* 0x00000000000d7919 */ /* 0x000e220000002500 */
[----:B------:R-:W-:Y:S01]  /*00d0*/  IMAD R2, R0, UR4, RZ ;  /* 0x0000000400027c24 */ /* 0x000fe2000f8e02ff */
[----:B------:R-:W1:Y:S01]  /*00e0*/  LDCU.64 UR6, c[0x0][0x358] ;  /* 0x00006b00ff0677ac */ /* 0x000e620008000a00 */
[----:B------:R-:W2:Y:S02]  /*00f0*/  S2R R12, SR_TID.X ;  /* 0x00000000000c7919 */ /* 0x000ea40000002100 */
[----:B------:R-:W3:Y:S01]  /*0100*/  I2F.U32.RP R8, R2 ;  /* 0x0000000200087306 */ /* 0x000ee20000209000 */
[----:B------:R-:W-:Y:S01]  /*0110*/  IMAD.MOV R11, RZ, RZ, -R2 ;  /* 0x000000ffff0b7224 */ /* 0x000fe200078e0a02 */
[----:B------:R-:W-:Y:S01]  /*0120*/  ISETP.NE.U32.AND P3, PT, R2, RZ, PT ;  /* 0x000000ff0200720c */ /* 0x000fe20003f65070 */
[----:B------:R-:W4:Y:S05]  /*0130*/  LDCU UR8, c[0x0][0x38c] ;  /* 0x00007180ff0877ac */ /* 0x000f2a0008000800 */
[----:B---3--:R-:W3:Y:S01]  /*0140*/  MUFU.RCP R8, R8 ;  /* 0x0000000800087308 */ /* 0x008ee20000001000 */
[----:B0-----:R-:W-:-:S04]  /*0150*/  IMAD.IADD R3, R0, 0x1, R13 ;  /* 0x0000000100037824 */ /* 0x001fc800078e020d */
[----:B------:R-:W-:Y:S02]  /*0160*/  IMAD R3, R3, UR4, RZ ;  /* 0x0000000403037c24 */ /* 0x000fe4000f8e02ff */
[----:B--2---:R-:W-:Y:S02]  /*0170*/  IMAD.IADD R0, R12, 0x1, R6 ;  /* 0x000000010c007824 */ /* 0x004fe400078e0206 */
[----:B---3--:R-:W-:-:S03]  /*0180*/  VIADD R5, R8, 0xffffffe ;  /* 0x0ffffffe08057836 */ /* 0x008fc60000000000 */
[----:B------:R-:W-:Y:S02]  /*0190*/  IADD3 R4, PT, PT, R0, 0x1, R3 ;  /* 0x0000000100047810 */ /* 0x000fe40007ffe003 */
[----:B------:R-:W-:Y:S01]  /*01a0*/  LOP3.LUT R3, RZ, R3, RZ, 0x33, !PT ;  /* 0x00000003ff037212 */ /* 0x000fe200078e33ff */
[----:B------:R-:W0:Y:S01]  /*01b0*/  F2I.FTZ.U32.TRUNC.NTZ R5, R5 ;  /* 0x0000000500057305 */ /* 0x000e22000021f000 */
[----:B------:R-:W-:Y:S01]  /*01c0*/  VIMNMX R7, PT, PT, R4, R7, !PT ;  /* 0x0000000704077248 */ /* 0x000fe20007fe0100 */
[----:B------:R-:W-:-:S03]  /*01d0*/  IMAD.MOV.U32 R4, RZ, RZ, RZ ;  /* 0x000000ffff047224 */ /* 0x000fc600078e00ff */
[----:B------:R-:W-:-:S04]  /*01e0*/  IADD3 R3, PT, PT, -R0, R7, R3 ;  /* 0x0000000700037210 */ /* 0x000fc80007ffe103 */
[C---:B------:R-:W-:Y:S01]  /*01f0*/  ISETP.NE.AND P0, PT, R3.reuse, RZ, PT ;  /* 0x000000ff0300720c */ /* 0x040fe20003f05270 */
[----:B------:R-:W-:-:S03]  /*0200*/  VIADD R7, R3, 0xffffffff ;  /* 0xffffffff03077836 */ /* 0x000fc60000000000 */
[----:B------:R-:W-:Y:S01]  /*0210*/  SEL R8, RZ, 0x1, !P0 ;  /* 0x00000001ff087807 */ /* 0x000fe20004000000 */
[----:B0-----:R-:W-:-:S04]  /*0220*/  IMAD R11, R11, R5, RZ ;  /* 0x000000050b0b7224 */ /* 0x001fc800078e02ff */
[----:B------:R-:W-:-:S04]  /*0230*/  IMAD.HI.U32 R4, R5, R11, R4 ;  /* 0x0000000b05047227 */ /* 0x000fc800078e0004 */
[----:B------:R-:W-:Y:S02]  /*0240*/  @!P0 IMAD.MOV R7, RZ, RZ, R3 ;  /* 0x000000ffff078224 */ /* 0x000fe400078e0203 */
[----:B------:R-:W-:Y:S02]  /*0250*/  IMAD.SHL.U32 R3, R6, 0x8, RZ ;  /* 0x0000000806037824 */ /* 0x000fe400078e00ff */
[----:B------:R-:W-:-:S05]  /*0260*/  IMAD.HI.U32 R11, R4, R7, RZ ;  /* 0x00000007040b7227 */ /* 0x000fca00078e00ff */
[----:B------:R-:W-:-:S05]  /*0270*/  IADD3 R0, PT, PT, -R11, RZ, RZ ;  /* 0x000000ff0b007210 */ /* 0x000fca0007ffe1ff */
[----:B------:R-:W-:Y:S02]  /*0280*/  IMAD R7, R2, R0, R7 ;  /* 0x0000000002077224 */ /* 0x000fe400078e0207 */
[----:B------:R-:W-:-:S03]  /*0290*/  IMAD R0, R13, UR4, R12 ;  /* 0x000000040d007c24 */ /* 0x000fc6000f8e020c */
[----:B------:R-:W-:Y:S01]  /*02a0*/  ISETP.GE.U32.AND P1, PT, R7, R2, PT ;  /* 0x000000020700720c */ /* 0x000fe20003f26070 */
[----:B------:R-:W-:-:S04]  /*02b0*/  IMAD.IADD R5, R9, 0x1, R0 ;  /* 0x0000000109057824 */ /* 0x000fc800078e0200 */
[----:B------:R-:W-:-:S05]  /*02c0*/  IMAD.IADD R9, R2, 0x1, R5 ;  /* 0x0000000102097824 */ /* 0x000fca00078e0205 */
[----:B------:R-:W-:-:S03]  /*02d0*/  IADD3 R27, PT, PT, R2, R9, RZ ;  /* 0x00000009021b7210 */ /* 0x000fc60007ffe0ff */
[----:B------:R-:W-:Y:S02]  /*02e0*/  @P1 IMAD.IADD R7, R7, 0x1, -R2 ;  /* 0x0000000107071824 */ /* 0x000fe400078e0a02 */
[----:B------:R-:W-:Y:S01]  /*02f0*/  @P1 VIADD R11, R11, 0x1 ;  /* 0x000000010b0b1836 */ /* 0x000fe20000000000 */
[----:B------:R-:W-:Y:S02]  /*0300*/  IADD3 R4, P1, PT, R0, R6, RZ ;  /* 0x0000000600047210 */ /* 0x000fe40007f3e0ff */
[----:B------:R-:W-:Y:S02]  /*0310*/  ISETP.GE.U32.AND P2, PT, R7, R2, PT ;  /* 0x000000020700720c */ /* 0x000fe40003f46070 */
[----:B------:R-:W-:-:S04]  /*0320*/  SHF.R.S32.HI R7, RZ, 0x1f, R0 ;  /* 0x0000001fff077819 */ /* 0x000fc80000011400 */
[----:B------:R-:W-:Y:S01]  /*0330*/  LEA.HI.X.SX32 R6, R6, R7, 0x1, P1 ;  /* 0x0000000706067211 */ /* 0x000fe200008f0eff */
[----:B------:R-:W-:-:S06]  /*0340*/  IMAD R7, R0, 0x8, R3 ;  /* 0x0000000800077824 */ /* 0x000fcc00078e0203 */
[----:B------:R-:W-:Y:S01]  /*0350*/  @P2 VIADD R11, R11, 0x1 ;  /* 0x000000010b0b2836 */ /* 0x000fe20000000000 */
[----:B------:R-:W-:-:S05]  /*0360*/  @!P3 LOP3.LUT R11, RZ, R2, RZ, 0x33, !PT ;  /* 0x00000002ff0bb212 */ /* 0x000fca00078e33ff */
[----:B------:R-:W-:Y:S02]  /*0370*/  IMAD.IADD R8, R8, 0x1, R11 ;  /* 0x0000000108087824 */ /* 0x000fe400078e020b */
[----:B-1--4-:R-:W-:-:S07]  /*0380*/  IMAD R11, R2, 0x8, R7 ;  /* 0x00000008020b7824 */ /* 0x012fce00078e0207 */
.L_x_7:
[----:B0123--:R-:W0:Y:S01]  /*0390*/  LDC.64 R14, c[0x0][0x380] ;  /* 0x0000e000ff0e7b82 */ /* 0x00fe220000000a00 */
[----:B------:R-:W1:Y:S01]  /*03a0*/  LDCU.64 UR4, c[0x0][0x388] ;  /* 0x00007100ff0477ac */ /* 0x000e620008000a00 */
[----:B------:R-:W-:-:S04]  /*03b0*/  IMAD R29, R10, 0x1388, RZ ;  /* 0x000013880a1d7824 */ /* 0x000fc800078e02ff */
[----:B-1----:R-:W-:-:S04]  /*03c0*/  VIADD R13, R29, UR4 ;  /* 0x000000041d0d7c36 */ /* 0x002fc80008000000 */
[----:B0-----:R-:W-:-:S06]  /*03d0*/  IMAD.WIDE R14, R13, 0x8, R14 ;  /* 0x000000080d0e7825 */ /* 0x001fcc00078e020e */
[----:B------:R-:W2:Y:S01]  /*03e0*/  LDG.E.64 R14, desc[UR6][R14.64] ;  /* 0x000000060e0e7981 */ /* 0x000ea2000c1e1b00 */
[----:B------:R-:W0:Y:S01]  /*03f0*/  LDC.64 R16, c[0x3][R3] ;  /* 0x00c0000003107b82 */ /* 0x000e220000000a00 */
[----:B------:R-:W-:Y:S01]  /*0400*/  IMAD.MOV.U32 R12, RZ, RZ, 0x1 ;  /* 0x00000001ff0c7424 */ /* 0x000fe200078e00ff */
[----:B------:R-:W-:Y:S01]  /*0410*/  ISETP.GE.AND P1, PT, R5, UR5, PT ;  /* 0x0000000505007c0c */ /* 0x000fe2000bf26270 */
[----:B------:R-:W-:Y:S01]  /*0420*/  BSSY.RECONVERGENT B0, `(.L_x_0) ;  /* 0x0000012000007945 */ /* 0x000fe20003800200 */
[----:B0-----:R-:W0:Y:S03]  /*0430*/  MUFU.RCP64H R13, R17 ;  /* 0x00000011000d7308 */ /* 0x001e260000001800 */
[----:B0-----:R-:W-:-:S08]  /*0440*/  DFMA R18, -R16, R12, 1 ;  /* 0x3ff000001012742b */ /* 0x001fd0000000010c */
[----:B------:R-:W-:-:S08]  /*0450*/  DFMA R18, R18, R18, R18 ;  /* 0x000000121212722b */ /* 0x000fd00000000012 */
[----:B------:R-:W-:-:S08]  /*0460*/  DFMA R18, R12, R18, R12 ;  /* 0x000000120c12722b */ /* 0x000fd0000000000c */
[----:B------:R-:W-:-:S08]  /*0470*/  DFMA R12, -R16, R18, 1 ;  /* 0x3ff00000100c742b */ /* 0x000fd00000000112 */
[----:B------:R-:W-:-:S08]  /*0480*/  DFMA R12, R18, R12, R18 ;  /* 0x0000000c120c722b */ /* 0x000fd00000000012 */
[----:B--2---:R-:W-:Y:S01]  /*0490*/  DMUL R18, R14, R12 ;  /* 0x0000000c0e127228 */ /* 0x004fe20000000000 */
[----:B------:R-:W-:-:S07]  /*04a0*/  FSETP.GEU.AND P2, PT, |R15|, 6.5827683646048100446e-37, PT ;  /* 0x036000000f00780b */ /* 0x000fce0003f4e200 */
[----:B------:R-:W-:-:S08]  /*04b0*/  DFMA R20, -R16, R18, R14 ;  /* 0x000000121014722b */ /* 0x000fd0000000010e */
[----:B------:R-:W-:-:S10]  /*04c0*/  DFMA R12, R12, R20, R18 ;  /* 0x000000140c0c722b */ /* 0x000fd40000000012 */
[----:B------:R-:W-:-:S05]  /*04d0*/  FFMA R0, RZ, R17, R13 ;  /* 0x00000011ff007223 */ /* 0x000fca000000000d */
[----:B------:R-:W-:-:S13]  /*04e0*/  FSETP.GT.AND P0, PT, |R0|, 1.469367938527859385e-39, PT ;  /* 0x001000000000780b */ /* 0x000fda0003f04200 */
[----:B------:R-:W-:Y:S05]  /*04f0*/  @P0 BRA P2, `(.L_x_1) ;  /* 0x0000000000100947 */ /* 0x000fea0001000000 */
[----:B------:R-:W-:-:S07]  /*0500*/  MOV R0, 0x520 ;  /* 0x0000052000007802 */ /* 0x000fce0000000f00 */
[----:B------:R-:W-:Y:S05]  /*0510*/  CALL.REL.NOINC `($__internal_0_$__cuda_sm20_div_rn_f64_full) ;  /* 0x0000000400347944 */ /* 0x000fea0003c00000 */
[----:B------:R-:W-:Y:S02]  /*0520*/  IMAD.MOV.U32 R12, RZ, RZ, R20 ;  /* 0x000000ffff0c7224 */ /* 0x000fe400078e0014 */
[----:B------:R-:W-:-:S07]  /*0530*/  IMAD.MOV.U32 R13, RZ, RZ, R21 ;  /* 0x000000ffff0d7224 */ /* 0x000fce00078e0015 */
.L_x_1:
[----:B------:R-:W-:Y:S05]  /*0540*/  BSYNC.RECONVERGENT B0 ;  /* 0x0000000000007941 */ /* 0x000fea0003800200 */
.L_x_0:
[----:B------:R-:W-:Y:S04]  /*0550*/  BSSY.RECONVERGENT B0, `(.L_x_2) ;  /* 0x0000042000007945 */ /* 0x000fe80003800200 */
[----:B------:R-:W-:Y:S05]  /*0560*/  @P1 BRA `(.L_x_3) ;  /* 0x0000000400001947 */ /* 0x000fea0003800000 */
[----:B------:R-:W-:Y:S01]  /*0570*/  LOP3.LUT R20, R8, 0x3, RZ, 0xc0, !PT ;  /* 0x0000000308147812 */ /* 0x000fe200078ec0ff */
[----:B------:R-:W-:Y:S01]  /*0580*/  BSSY.RECONVERGENT B1, `(.L_x_4) ;  /* 0x000001f000017945 */ /* 0x000fe20003800200 */
[----:B------:R-:W-:Y:S02]  /*0590*/  IMAD.MOV.U32 R0, RZ, RZ, R5 ;  /* 0x000000ffff007224 */ /* 0x000fe400078e0005 */
[----:B------:R-:W-:-:S13]  /*05a0*/  ISETP.NE.AND P0, PT, R20, 0x3, PT ;  /* 0x000000031400780c */ /* 0x000fda0003f05270 */
[----:B------:R-:W-:Y:S05]  /*05b0*/  @!P0 BRA `(.L_x_5) ;  /* 0x00000000006c8947 */ /* 0x000fea0003800000 */
[----:B------:R-:W0:Y:S01]  /*05c0*/  LDCU.64 UR4, c[0x0][0x380] ;  /* 0x00007000ff0477ac */ /* 0x000e220008000a00 */
[----:B------:R-:W-:-:S04]  /*05d0*/  IADD3 R0, P0, PT, R29, R4, RZ ;  /* 0x000000041d007210 */ /* 0x000fc80007f1e0ff */
[----:B------:R-:W-:Y:S02]  /*05e0*/  LEA.HI.X.SX32 R15, R29, R6, 0x1, P0 ;  /* 0x000000061d0f7211 */ /* 0x000fe400000f0eff */
[----:B0-----:R-:W-:-:S04]  /*05f0*/  LEA R14, P0, R0, UR4, 0x3 ;  /* 0x00000004000e7c11 */ /* 0x001fc8000f8018ff */
[----:B------:R-:W-:-:S05]  /*0600*/  LEA.HI.X R15, R0, UR5, R15, 0x3, P0 ;  /* 0x00000005000f7c11 */ /* 0x000fca00080f1c0f */
[----:B------:R-:W2:Y:S01]  /*0610*/  LDG.E.64 R18, desc[UR6][R14.64+0x8] ;  /* 0x000008060e127981 */ /* 0x000ea2000c1e1b00 */
[----:B------:R-:W2:Y:S01]  /*0620*/  LDC.64 R16, c[0x3][R7+0x8] ;  /* 0x00c0020007107b82 */ /* 0x000ea20000000a00 */
[----:B------:R-:W-:Y:S01]  /*0630*/  ISETP.NE.AND P0, PT, R20, RZ, PT ;  /* 0x000000ff1400720c */ /* 0x000fe20003f05270 */
[----:B------:R-:W-:Y:S01]  /*0640*/  IMAD.MOV.U32 R0, RZ, RZ, R9 ;  /* 0x000000ffff007224 */ /* 0x000fe200078e0009 */
[----:B--2---:R-:W-:-:S07]  /*0650*/  DFMA R16, R16, -R12, R18 ;  /* 0x8000000c1010722b */ /* 0x004fce0000000012 */
[----:B------:R0:W-:Y:S04]  /*0660*/  STG.E.64 desc[UR6][R14.64+0x8], R16 ;  /* 0x000008100e007986 */ /* 0x0001e8000c101b06 */
[----:B------:R-:W-:Y:S05]  /*0670*/  @!P0 BRA `(.L_x_5) ;  /* 0x00000000003c8947 */ /* 0x000fea0003800000 */
[----:B0-----:R-:W-:-:S05]  /*0680*/  IMAD.WIDE R14, R2, 0x8, R14 ;  /* 0x00000008020e7825 */ /* 0x001fca00078e020e */
[----:B------:R-:W2:Y:S01]  /*0690*/  LDG.E.64 R18, desc[UR6][R14.64+0x8] ;  /* 0x000008060e127981 */ /* 0x000ea2000c1e1b00 */
[----:B------:R-:W2:Y:S01]  /*06a0*/  LDC.64 R16, c[0x3][R11+0x8] ;  /* 0x00c002000b107b82 */ /* 0x000ea20000000a00 */
[----:B------:R-:W-:Y:S01]  /*06b0*/  ISETP.NE.AND P0, PT, R20, 0x1, PT ;  /* 0x000000011400780c */ /* 0x000fe20003f05270 */
[----:B------:R-:W-:Y:S01]  /*06c0*/  IMAD.MOV.U32 R0, RZ, RZ, R27 ;  /* 0x000000ffff007224 */ /* 0x000fe200078e001b */
[----:B--2---:R-:W-:-:S07]  /*06d0*/  DFMA R16, R16, -R12, R18 ;  /* 0x8000000c1010722b */ /* 0x004fce0000000012 */
[----:B------:R1:W-:Y:S04]  /*06e0*/  STG.E.64 desc[UR6][R14.64+0x8], R16 ;  /* 0x000008100e007986 */ /* 0x0003e8000c101b06 */
[----:B------:R-:W-:Y:S05]  /*06f0*/  @!P0 BRA `(.L_x_5) ;  /* 0x00000000001c8947 */ /* 0x000fea0003800000 */
[----:B-1----:R-:W-:-:S05]  /*0700*/  IMAD.WIDE R16, R2, 0x8, R14 ;  /* 0x0000000802107825 */ /* 0x002fca00078e020e */
[----:B------:R-:W2:Y:S01]  /*0710*/  LDG.E.64 R18, desc[UR6][R16.64+0x8] ;  /* 0x0000080610127981 */ /* 0x000ea2000c1e1b00 */
[C---:B------:R-:W-:Y:S01]  /*0720*/  LEA R20, R2.reuse, R11, 0x3 ;  /* 0x0000000b02147211 */ /* 0x040fe200078e18ff */
[----:B------:R-:W-:-:S03]  /*0730*/  IMAD.IADD R0, R2, 0x1, R27 ;  /* 0x0000000102007824 */ /* 0x000fc600078e021b */
[----:B------:R-:W2:Y:S02]  /*0740*/  LDC.64 R14, c[0x3][R20+0x8] ;  /* 0x00c00200140e7b82 */ /* 0x000ea40000000a00 */
[----:B--2---:R-:W-:-:S07]  /*0750*/  DFMA R14, R14, -R12, R18 ;  /* 0x8000000c0e0e722b */ /* 0x004fce0000000012 */
[----:B------:R2:W-:Y:S04]  /*0760*/  STG.E.64 desc[UR6][R16.64+0x8], R14 ;  /* 0x0000080e10007986 */ /* 0x0005e8000c101b06 */
.L_x_5:
[----:B------:R-:W-:Y:S05]  /*0770*/  BSYNC.RECONVERGENT B1 ;  /* 0x0000000000017941 */ /* 0x000fea0003800200 */
.L_x_4:
[----:B------:R-:W-:-:S13]  /*0780*/  ISETP.GE.U32.AND P0, PT, R8, 0x3, PT ;  /* 0x000000030800780c */ /* 0x000fda0003f06070 */
[----:B------:R-:W-:Y:S05]  /*0790*/  @!P0 BRA `(.L_x_3) ;  /* 0x0000000000748947 */ /* 0x000fea0003800000 */
.L_x_6:
[----:B0123--:R-:W0:Y:S01]  /*07a0*/  LDC.64 R14, c[0x0][0x380] ;  /* 0x0000e000ff0e7b82 */ /* 0x00fe220000000a00 */
[----:B------:R-:W-:-:S04]  /*07b0*/  IMAD.IADD R17, R29, 0x1, R0 ;  /* 0x000000011d117824 */ /* 0x000fc800078e0200 */
[----:B0-----:R-:W-:-:S05]  /*07c0*/  IMAD.WIDE R14, R17, 0x8, R14 ;  /* 0x00000008110e7825 */ /* 0x001fca00078e020e */
[----:B------:R-:W2:Y:S01]  /*07d0*/  LDG.E.64 R18, desc[UR6][R14.64] ;  /* 0x000000060e127981 */ /* 0x000ea2000c1e1b00 */
[----:B------:R-:W-:-:S04]  /*07e0*/  IMAD.SHL.U32 R33, R0, 0x8, RZ ;  /* 0x0000000800217824 */ /* 0x000fc800078e00ff */
[----:B------:R-:W2:Y:S01]  /*07f0*/  LDC.64 R16, c[0x3][R33] ;  /* 0x00c0000021107b82 */ /* 0x000ea20000000a00 */
[----:B------:R-:W-:-:S07]  /*0800*/  IMAD R35, R2, 0x8, R33 ;  /* 0x0000000802237824 */ /* 0x000fce00078e0221 */
[----:B------:R-:W0:Y:S01]  /*0810*/  LDC.64 R20, c[0x3][R35] ;  /* 0x00c0000023147b82 */ /* 0x000e220000000a00 */
[----:B--2---:R-:W-:Y:S01]  /*0820*/  DFMA R22, R16, -R12, R18 ;  /* 0x8000000c1016722b */ /* 0x004fe20000000012 */
[----:B------:R-:W-:-:S06]  /*0830*/  IMAD.WIDE R16, R2, 0x8, R14 ;  /* 0x0000000802107825 */ /* 0x000fcc00078e020e */
[----:B------:R1:W-:Y:S04]  /*0840*/  STG.E.64 desc[UR6][R14.64], R22 ;  /* 0x000000160e007986 */ /* 0x0003e8000c101b06 */
[----:B------:R-:W0:Y:S01]  /*0850*/  LDG.E.64 R18, desc[UR6][R16.64] ;  /* 0x0000000610127981 */ /* 0x000e22000c1e1b00 */
[----:B------:R-:W-:-:S04]  /*0860*/  IMAD R37, R2, 0x8, R35 ;  /* 0x0000000802257824 */ /* 0x000fc800078e0223 */
[----:B------:R-:W2:Y:S01]  /*0870*/  LDC.64 R30, c[0x3][R37] ;  /* 0x00c00000251e7b82 */ /* 0x000ea20000000a00 */
[----:B0-----:R-:W-:Y:S01]  /*0880*/  DFMA R24, R20, -R12, R18 ;  /* 0x8000000c1418722b */ /* 0x001fe20000000012 */
[----:B------:R-:W-:-:S06]  /*0890*/  IMAD.WIDE R18, R2, 0x8, R16 ;  /* 0x0000000802127825 */ /* 0x000fcc00078e0210 */
[----:B------:R3:W-:Y:S04]  /*08a0*/  STG.E.64 desc[UR6][R16.64], R24 ;  /* 0x0000001810007986 */ /* 0x0007e8000c101b06 */
[----:B------:R-:W2:Y:S01]  /*08b0*/  LDG.E.64 R20, desc[UR6][R18.64] ;  /* 0x0000000612147981 */ /* 0x000ea2000c1e1b00 */
[----:B-1----:R-:W-:-:S04]  /*08c0*/  IMAD.WIDE R14, R2, 0x8, R18 ;  /* 0x00000008020e7825 */ /* 0x002fc800078e0212 */
[----:B------:R-:W-:-:S06]  /*08d0*/  IMAD R22, R2, 0x8, R37 ;  /* 0x0000000802167824 */ /* 0x000fcc00078e0225 */
[----:B------:R-:W0:Y:S01]  /*08e0*/  LDC.64 R22, c[0x3][R22] ;  /* 0x00c0000016167b82 */ /* 0x000e220000000a00 */
[----:B--2---:R-:W-:-:S07]  /*08f0*/  DFMA R30, R30, -R12, R20 ;  /* 0x8000000c1e1e722b */ /* 0x004fce0000000014 */
[----:B------:R3:W-:Y:S04]  /*0900*/  STG.E.64 desc[UR6][R18.64], R30 ;  /* 0x0000001e12007986 */ /* 0x0007e8000c101b06 */
[----:B------:R-:W0:Y:S01]  /*0910*/  LDG.E.64 R20, desc[UR6][R14.64] ;  /* 0x000000060e147981 */ /* 0x000e22000c1e1b00 */
[----:B------:R-:W-:-:S05]  /*0920*/  IMAD R0, R2, 0x4, R0 ;  /* 0x0000000402007824 */ /* 0x000fca00078e0200 */
[----:B------:R-:W-:Y:S01]  /*0930*/  ISETP.GE.AND P0, PT, R0, UR8, PT ;  /* 0x0000000800007c0c */ /* 0x000fe2000bf06270 */
[----:B0-----:R-:W-:-:S07]  /*0940*/  DFMA R20, R22, -R12, R20 ;  /* 0x8000000c1614722b */ /* 0x001fce0000000014 */
[----:B------:R3:W-:Y:S05]  /*0950*/  STG.E.64 desc[UR6][R14.64], R20 ;  /* 0x000000140e007986 */ /* 0x0007ea000c101b06 */
[----:B------:R-:W-:Y:S05]  /*0960*/  @!P0 BRA `(.L_x_6) ;  /* 0xfffffffc008c8947 */ /* 0x000fea000383ffff */
.L_x_3:
[----:B------:R-:W-:Y:S05]  /*0970*/  BSYNC.RECONVERGENT B0 ;  /* 0x0000000000007941 */ /* 0x000fea0003800200 */
.L_x_2:
[----:B------:R-:W4:Y:S01]  /*0980*/  LDCU UR4, c[0x0][0x374] ;  /* 0x00006e80ff0477ac */ /* 0x000f220008000800 */
[----:B------:R-:W4:Y:S01]  /*0990*/  LDC R13, c[0x0][0x364] ;  /* 0x0000d900ff0d7b82 */ /* 0x000f220000000800 */
[----:B------:R-:W5:Y:S01]  /*09a0*/  LDCU UR5, c[0x0][0x38c] ;  /* 0x00007180ff0577ac */ /* 0x000f620008000800 */
[----:B----4-:R-:W-:-:S05]  /*09b0*/  IMAD R10, R13, UR4, R10 ;  /* 0x000000040d0a7c24 */ /* 0x010fca000f8e020a */
[----:B-----5:R-:W-:-:S13]  /*09c0*/  ISETP.GE.AND P0, PT, R10, UR5, PT ;  /* 0x000000050a007c0c */ /* 0x020fda000bf06270 */
[----:B------:R-:W-:Y:S05]  /*09d0*/  @!P0 BRA `(.L_x_7) ;  /* 0xfffffff8006c8947 */ /* 0x000fea000383ffff */
[----:B------:R-:W-:Y:S05]  /*09e0*/  EXIT ;  /* 0x000000000000794d */ /* 0x000fea0003800000 */
        .weak           $__internal_0_$__cuda_sm20_div_rn_f64_full
        .type           $__internal_0_$__cuda_sm20_div_rn_f64_full,@function
        .size           $__internal_0_$__cuda_sm20_div_rn_f64_full,(.L_x_14 - $__internal_0_$__cuda_sm20_div_rn_f64_full)
$__internal_0_$__cuda_sm20_div_rn_f64_full:
[----:B------:R-:W-:Y:S01]  /*09f0*/  IMAD.MOV.U32 R13, RZ, RZ, R15 ;  /* 0x000000ffff0d7224 */ /* 0x000fe200078e000f */
[C---:B------:R-:W-:Y:S01]  /*0a00*/  FSETP.GEU.AND P0, PT, |R17|.reuse, 1.469367938527859385e-39, PT ;  /* 0x001000001100780b */ /* 0x040fe20003f0e200 */
[----:B------:R-:W-:Y:S01]  /*0a10*/  IMAD.MOV.U32 R12, RZ, RZ, R14 ;  /* 0x000000ffff0c7224 */ /* 0x000fe200078e000e */
[----:B------:R-:W-:Y:S01]  /*0a20*/  LOP3.LUT R14, R17, 0x800fffff, RZ, 0xc0, !PT ;  /* 0x800fffff110e7812 */ /* 0x000fe200078ec0ff */
[----:B------:R-:W-:Y:S01]  /*0a30*/  IMAD.MOV.U32 R28, RZ, RZ, 0x1ca00000 ;  /* 0x1ca00000ff1c7424 */ /* 0x000fe200078e00ff */
[C---:B------:R-:W-:Y:S01]  /*0a40*/  FSETP.GEU.AND P3, PT, |R13|.reuse, 1.469367938527859385e-39, PT ;  /* 0x001000000d00780b */ /* 0x040fe20003f6e200 */
[----:B------:R-:W-:Y:S01]  /*0a50*/  IMAD.MOV.U32 R18, RZ, RZ, R12 ;  /* 0x000000ffff127224 */ /* 0x000fe200078e000c */
[----:B------:R-:W-:Y:S01]  /*0a60*/  LOP3.LUT R15, R14, 0x3ff00000, RZ, 0xfc, !PT ;  /* 0x3ff000000e0f7812 */ /* 0x000fe200078efcff */
[----:B------:R-:W-:Y:S01]  /*0a70*/  IMAD.MOV.U32 R22, RZ, RZ, 0x1 ;  /* 0x00000001ff167424 */ /* 0x000fe200078e00ff */
[----:B------:R-:W-:Y:S01]  /*0a80*/  MOV R14, R16 ;  /* 0x00000010000e7202 */ /* 0x000fe20000000f00 */
[----:B------:R-:W-:Y:S01]  /*0a90*/  BSSY.RECONVERGENT B1, `(.L_x_8) ;  /* 0x000004f000017945 */ /* 0x000fe20003800200 */
[----:B------:R-:W-:-:S02]  /*0aa0*/  LOP3.LUT R26, R13, 0x7ff00000, RZ, 0xc0, !PT ;  /* 0x7ff000000d1a7812 */ /* 0x000fc400078ec0ff */
[----:B------:R-:W-:Y:S01]  /*0ab0*/  LOP3.LUT R31, R17, 0x7ff00000, RZ, 0xc0, !PT ;  /* 0x7ff00000111f7812 */ /* 0x000fe200078ec0ff */
[----:B------:R-:W-:-:S03]  /*0ac0*/  @!P0 DMUL R14, R16, 8.98846567431157953865e+307 ;  /* 0x7fe00000100e8828 */ /* 0x000fc60000000000 */
[C---:B------:R-:W-:Y:S01]  /*0ad0*/  ISETP.GE.U32.AND P2, PT, R26.reuse, R31, PT ;  /* 0x0000001f1a00720c */ /* 0x040fe20003f46070 */
[----:B------:R-:W-:Y:S01]  /*0ae0*/  @!P3 IMAD.MOV.U32 R20, RZ, RZ, RZ ;  /* 0x000000ffff14b224 */ /* 0x000fe200078e00ff */
[----:B------:R-:W-:Y:S01]  /*0af0*/  @!P3 LOP3.LUT R19, R17, 0x7ff00000, RZ, 0xc0, !PT ;  /* 0x7ff000001113b812 */ /* 0x000fe200078ec0ff */
[----:B------:R-:W0:Y:S03]  /*0b00*/  MUFU.RCP64H R23, R15 ;  /* 0x0000000f00177308 */ /* 0x000e260000001800 */
[----:B------:R-:W-:Y:S02]  /*0b10*/  @!P3 ISETP.GE.U32.AND P4, PT, R26, R19, PT ;  /* 0x000000131a00b20c */ /* 0x000fe40003f86070 */
[C---:B------:R-:W-:Y:S02]  /*0b20*/  SEL R19, R28.reuse, 0x63400000, !P2 ;  /* 0x634000001c137807 */ /* 0x040fe40005000000 */
[----:B------:R-:W-:-:S02]  /*0b30*/  @!P3 SEL R21, R28, 0x63400000, !P4 ;  /* 0x634000001c15b807 */ /* 0x000fc40006000000 */
[--C-:B------:R-:W-:Y:S02]  /*0b40*/  LOP3.LUT R19, R19, 0x800fffff, R13.reuse, 0xf8, !PT ;  /* 0x800fffff13137812 */ /* 0x100fe400078ef80d */
[----:B------:R-:W-:Y:S02]  /*0b50*/  @!P3 LOP3.LUT R21, R21, 0x80000000, R13, 0xf8, !PT ;  /* 0x800000001515b812 */ /* 0x000fe400078ef80d */
[----:B------:R-:W-:Y:S02]  /*0b60*/  @!P0 LOP3.LUT R31, R15, 0x7ff00000, RZ, 0xc0, !PT ;  /* 0x7ff000000f1f8812 */ /* 0x000fe400078ec0ff */
[----:B------:R-:W-:-:S06]  /*0b70*/  @!P3 LOP3.LUT R21, R21, 0x100000, RZ, 0xfc, !PT ;  /* 0x001000001515b812 */ /* 0x000fcc00078efcff */
[----:B------:R-:W-:Y:S02]  /*0b80*/  @!P3 DFMA R18, R18, 2, -R20 ;  /* 0x400000001212b82b */ /* 0x000fe40000000814 */
[----:B0-----:R-:W-:-:S08]  /*0b90*/  DFMA R20, R22, -R14, 1 ;  /* 0x3ff000001614742b */ /* 0x001fd0000000080e */
[----:B------:R-:W-:-:S08]  /*0ba0*/  DFMA R20, R20, R20, R20 ;  /* 0x000000141414722b */ /* 0x000fd00000000014 */
[----:B------:R-:W-:-:S08]  /*0bb0*/  DFMA R20, R22, R20, R22 ;  /* 0x000000141614722b */ /* 0x000fd00000000016 */
[----:B------:R-:W-:-:S08]  /*0bc0*/  DFMA R22, R20, -R14, 1 ;  /* 0x3ff000001416742b */ /* 0x000fd0000000080e */
[----:B------:R-:W-:-:S08]  /*0bd0*/  DFMA R20, R20, R22, R20 ;  /* 0x000000161414722b */ /* 0x000fd00000000014 */
[----:B------:R-:W-:-:S08]  /*0be0*/  DMUL R22, R20, R18 ;  /* 0x0000001214167228 */ /* 0x000fd00000000000 */
[----:B------:R-:W-:-:S08]  /*0bf0*/  DFMA R24, R22, -R14, R18 ;  /* 0x8000000e1618722b */ /* 0x000fd00000000012 */
[----:B------:R-:W-:Y:S01]  /*0c00*/  DFMA R24, R20, R24, R22 ;  /* 0x000000181418722b */ /* 0x000fe20000000016 */
[----:B------:R-:W-:Y:S01]  /*0c10*/  IMAD.MOV.U32 R22, RZ, RZ, R26 ;  /* 0x000000ffff167224 */ /* 0x000fe200078e001a */
[----:B------:R-:W-:-:S05]  /*0c20*/  @!P3 LOP3.LUT R22, R19, 0x7ff00000, RZ, 0xc0, !PT ;  /* 0x7ff000001316b812 */ /* 0x000fca00078ec0ff */
[----:B------:R-:W-:-:S05]  /*0c30*/  VIADD R20, R22, 0xffffffff ;  /* 0xffffffff16147836 */ /* 0x000fca0000000000 */
[----:B------:R-:W-:Y:S01]  /*0c40*/  ISETP.GT.U32.AND P0, PT, R20, 0x7feffffe, PT ;  /* 0x7feffffe1400780c */ /* 0x000fe20003f04070 */
[----:B------:R-:W-:-:S05]  /*0c50*/  VIADD R20, R31, 0xffffffff ;  /* 0xffffffff1f147836 */ /* 0x000fca0000000000 */
[----:B------:R-:W-:-:S13]  /*0c60*/  ISETP.GT.U32.OR P0, PT, R20, 0x7feffffe, P0 ;  /* 0x7feffffe1400780c */ /* 0x000fda0000704470 */
[----:B------:R-:W-:Y:S05]  /*0c70*/  @P0 BRA `(.L_x_9) ;  /* 0x00000000006c0947 */ /* 0x000fea0003800000 */
[----:B------:R-:W-:-:S04]  /*0c80*/  LOP3.LUT R13, R17, 0x7ff00000, RZ, 0xc0, !PT ;  /* 0x7ff00000110d7812 */ /* 0x000fc800078ec0ff */
[CC--:B------:R-:W-:Y:S02]  /*0c90*/  VIADDMNMX R12, R26.reuse, -R13.reuse, 0xb9600000, !PT ;  /* 0xb96000001a0c7446 */ /* 0x0c0fe4000780090d */
[----:B------:R-:W-:Y:S02]  /*0ca0*/  ISETP.GE.U32.AND P0, PT, R26, R13, PT ;  /* 0x0000000d1a00720c */ /* 0x000fe40003f06070 */
[----:B------:R-:W-:Y:S02]  /*0cb0*/  VIMNMX R12, PT, PT, R12, 0x46a00000, PT ;  /* 0x46a000000c0c7848 */ /* 0x000fe40003fe0100 */
[----:B------:R-:W-:-:S04]  /*0cc0*/  SEL R13, R28, 0x63400000, !P0 ;  /* 0x634000001c0d7807 */ /* 0x000fc80004000000 */
[----:B------:R-:W-:Y:S01]  /*0cd0*/  IADD3 R22, PT, PT, -R13, R12, RZ ;  /* 0x0000000c0d167210 */ /* 0x000fe20007ffe1ff */
[----:B------:R-:W-:-:S04]  /*0ce0*/  IMAD.MOV.U32 R12, RZ, RZ, RZ ;  /* 0x000000ffff0c7224 */ /* 0x000fc800078e00ff */
[----:B------:R-:W-:-:S06]  /*0cf0*/  VIADD R13, R22, 0x7fe00000 ;  /* 0x7fe00000160d7836 */ /* 0x000fcc0000000000 */
[----:B------:R-:W-:-:S10]  /*0d00*/  DMUL R20, R24, R12 ;  /* 0x0000000c18147228 */ /* 0x000fd40000000000 */
[----:B------:R-:W-:-:S13]  /*0d10*/  FSETP.GTU.AND P0, PT, |R21|, 1.469367938527859385e-39, PT ;  /* 0x001000001500780b */ /* 0x000fda0003f0c200 */
[----:B------:R-:W-:Y:S05]  /*0d20*/  @P0 BRA `(.L_x_10) ;  /* 0x0000000000940947 */ /* 0x000fea0003800000 */
[----:B------:R-:W-:Y:S01]  /*0d30*/  DFMA R14, R24, -R14, R18 ;  /* 0x8000000e180e722b */ /* 0x000fe20000000012 */
[----:B------:R-:W-:-:S09]  /*0d40*/  IMAD.MOV.U32 R12, RZ, RZ, RZ ;  /* 0x000000ffff0c7224 */ /* 0x000fd200078e00ff */
[C---:B------:R-:W-:Y:S02]  /*0d50*/  FSETP.NEU.AND P0, PT, R15.reuse, RZ, PT ;  /* 0x000000ff0f00720b */ /* 0x040fe40003f0d000 */
[----:B------:R-:W-:-:S04]  /*0d60*/  LOP3.LUT R17, R15, 0x80000000, R17, 0x48, !PT ;  /* 0x800000000f117812 */ /* 0x000fc800078e4811 */
[----:B------:R-:W-:-:S07]  /*0d70*/  LOP3.LUT R13, R17, R13, RZ, 0xfc, !PT ;  /* 0x0000000d110d7212 */ /* 0x000fce00078efcff */
[----:B------:R-:W-:Y:S05]  /*0d80*/  @!P0 BRA `(.L_x_10) ;  /* 0x00000000007c8947 */ /* 0x000fea0003800000 */
[----:B------:R-:W-:Y:S01]  /*0d90*/  IMAD.MOV R15, RZ, RZ, -R22 ;  /* 0x000000ffff0f7224 */ /* 0x000fe200078e0a16 */
[----:B------:R-:W-:Y:S01]  /*0da0*/  DMUL.RP R12, R24, R12 ;  /* 0x0000000c180c7228 */ /* 0x000fe20000008000 */
[----:B------:R-:W-:-:S06]  /*0db0*/  IMAD.MOV.U32 R14, RZ, RZ, RZ ;  /* 0x000000ffff0e7224 */ /* 0x000fcc00078e00ff */
[----:B------:R-:W-:-:S03]  /*0dc0*/  DFMA R14, R20, -R14, R24 ;  /* 0x8000000e140e722b */ /* 0x000fc60000000018 */
[----:B------:R-:W-:-:S03]  /*0dd0*/  LOP3.LUT R17, R13, R17, RZ, 0x3c, !PT ;  /* 0x000000110d117212 */ /* 0x000fc600078e3cff */
[----:B------:R-:W-:-:S04]  /*0de0*/  IADD3 R14, PT, PT, -R22, -0x43300000, RZ ;  /* 0xbcd00000160e7810 */ /* 0x000fc80007ffe1ff */
[----:B------:R-:W-:-:S04]  /*0df0*/  FSETP.NEU.AND P0, PT, |R15|, R14, PT ;  /* 0x0000000e0f00720b */ /* 0x000fc80003f0d200 */
[----:B------:R-:W-:Y:S02]  /*0e00*/  FSEL R20, R12, R20, !P0 ;  /* 0x000000140c147208 */ /* 0x000fe40004000000 */
[----:B------:R-:W-:Y:S01]  /*0e10*/  FSEL R21, R17, R21, !P0 ;  /* 0x0000001511157208 */ /* 0x000fe20004000000 */
[----:B------:R-:W-:Y:S06]  /*0e20*/  BRA `(.L_x_10) ;  /* 0x0000000000547947 */ /* 0x000fec0003800000 */
.L_x_9:
[----:B------:R-:W-:-:S14]  /*0e30*/  DSETP.NAN.AND P0, PT, R12, R12, PT ;  /* 0x0000000c0c00722a */ /* 0x000fdc0003f08000 */
[----:B------:R-:W-:Y:S05]  /*0e40*/  @P0 BRA `(.L_x_11) ;  /* 0x0000000000440947 */ /* 0x000fea0003800000 */
[----:B------:R-:W-:-:S14]  /*0e50*/  DSETP.NAN.AND P0, PT, R16, R16, PT ;  /* 0x000000101000722a */ /* 0x000fdc0003f08000 */
[----:B------:R-:W-:Y:S05]  /*0e60*/  @P0 BRA `(.L_x_12) ;  /* 0x0000000000300947 */ /* 0x000fea0003800000 */
[----:B------:R-:W-:Y:S01]  /*0e70*/  ISETP.NE.AND P0, PT, R22, R31, PT ;  /* 0x0000001f1600720c */ /* 0x000fe20003f05270 */
[----:B------:R-:W-:Y:S02]  /*0e80*/  IMAD.MOV.U32 R20, RZ, RZ, 0x0 ;  /* 0x00000000ff147424 */ /* 0x000fe400078e00ff */
[----:B------:R-:W-:-:S10]  /*0e90*/  IMAD.MOV.U32 R21, RZ, RZ, -0x80000 ;  /* 0xfff80000ff157424 */ /* 0x000fd400078e00ff */
[----:B------:R-:W-:Y:S05]  /*0ea0*/  @!P0 BRA `(.L_x_10) ;  /* 0x0000000000348947 */ /* 0x000fea0003800000 */
[----:B------:R-:W-:Y:S02]  /*0eb0*/  ISETP.NE.AND P0, PT, R22, 0x7ff00000, PT ;  /* 0x7ff000001600780c */ /* 0x000fe40003f05270 */
[----:B------:R-:W-:Y:S02]  /*0ec0*/  LOP3.LUT R21, R13, 0x80000000, R17, 0x48, !PT ;  /* 0x800000000d157812 */ /* 0x000fe400078e4811 */
[----:B------:R-:W-:-:S13]  /*0ed0*/  ISETP.EQ.OR P0, PT, R31, RZ, !P0 ;  /* 0x000000ff1f00720c */ /* 0x000fda0004702670 */
[----:B------:R-:W-:Y:S02]  /*0ee0*/  @P0 LOP3.LUT R12, R21, 0x7ff00000, RZ, 0xfc, !PT ;  /* 0x7ff00000150c0812 */ /* 0x000fe400078efcff */
[----:B------:R-:W-:Y:S01]  /*0ef0*/  @!P0 MOV R20, RZ ;  /* 0x000000ff00148202 */ /* 0x000fe20000000f00 */
[----:B------:R-:W-:Y:S02]  /*0f00*/  @P0 IMAD.MOV.U32 R20, RZ, RZ, RZ ;  /* 0x000000ffff140224 */ /* 0x000fe400078e00ff */
[----:B------:R-:W-:Y:S01]  /*0f10*/  @P0 IMAD.MOV.U32 R21, RZ, RZ, R12 ;  /* 0x000000ffff150224 */ /* 0x000fe200078e000c */
[----:B------:R-:W-:Y:S06]  /*0f20*/  BRA `(.L_x_10) ;  /* 0x0000000000147947 */ /* 0x000fec0003800000 */
.L_x_12:
[----:B------:R-:W-:Y:S01]  /*0f30*/  LOP3.LUT R21, R17, 0x80000, RZ, 0xfc, !PT ;  /* 0x0008000011157812 */ /* 0x000fe200078efcff */
[----:B------:R-:W-:Y:S01]  /*0f40*/  IMAD.MOV.U32 R20, RZ, RZ, R16 ;  /* 0x000000ffff147224 */ /* 0x000fe200078e0010 */
[----:B------:R-:W-:Y:S06]  /*0f50*/  BRA `(.L_x_10) ;  /* 0x0000000000087947 */ /* 0x000fec0003800000 */
.L_x_11:
[----:B------:R-:W-:Y:S01]  /*0f60*/  LOP3.LUT R21, R13, 0x80000, RZ, 0xfc, !PT ;  /* 0x000800000d157812 */ /* 0x000fe200078efcff */
[----:B------:R-:W-:-:S07]  /*0f70*/  IMAD.MOV.U32 R20, RZ, RZ, R12 ;  /* 0x000000ffff147224 */ /* 0x000fce00078e000c */
.L_x_10:
[----:B------:R-:W-:Y:S05]  /*0f80*/  BSYNC.RECONVERGENT B1 ;  /* 0x0000000000017941 */ /* 0x000fea0003800200 */
.L_x_8:
[----:B------:R-:W-:Y:S02]  /*0f90*/  IMAD.MOV.U32 R12, RZ, RZ, R0 ;  /* 0x000000ffff0c7224 */ /* 0x000fe400078e0000 */
[----:B------:R-:W-:-:S04]  /*0fa0*/  IMAD.MOV.U32 R13, RZ, RZ, 0x0 ;  /* 0x00000000ff0d7424 */ /* 0x000fc800078e00ff */
[----:B------:R-:W-:Y:S05]  /*0fb0*/  RET.REL.NODEC R12 `(_Z6kernelPdii) ;  /* 0xfffffff00c107950 */ /* 0x000fea0003c3ffff */
.L_x_13:
[----:B------:R-:W-:-:S00]  /*0fc0*/  BRA `(.L_x_13) ;  /* 0xfffffffc00fc7947 */ /* 0x000fc0000383ffff */
[----:B------:R-:W-:-:S00]  /*0fd0*/  NOP ;  /* 0x0000000000007918 */ /* 0x000fc00000000000 */
        /* <DEDUP_REMOVED lines=10> */
.L_x_14:


//--------------------- .nv.shared.reserved.0     --------------------------
	.section	.nv.shared.reserved.0,"aw",@nobits
	.weak		__nv_reservedSMEM_offset_0_alias
	.size		__nv_reservedSMEM_offset_0_alias, 0, 64
	.other		__nv_reservedSMEM_offset_0_alias,@"STO_CUDA_RESERVED_SHARED STV_DEFAULT"
__nv_reservedSMEM_offset_0_alias:
	.zero		0
	.zero		64


//--------------------- .nv.constant0._Z6kernelPdii --------------------------
	.section	.nv.constant0._Z6kernelPdii,"a",@progbits
	.sectionflags	@""
	.align	4
.nv.constant0._Z6kernelPdii:
	.zero		912


//--------------------- SYMBOLS --------------------------

	.type		.nv.reservedSmem.offset0,@object
	.size		.nv.reservedSmem.offset0,0x4
